//
// Generated by NVIDIA NVVM Compiler
//
// Compiler Build ID: CL-36424714
// Cuda compilation tools, release 13.0, V13.0.88
// Based on NVVM 20.0.0
//

.version 9.0
.target sm_100
.address_size 64

	// .globl	_Z16reduceNeighboredPiS_i

.visible .entry _Z16reduceNeighboredPiS_i(
	.param .u64 .ptr .align 1 _Z16reduceNeighboredPiS_i_param_0,
	.param .u64 .ptr .align 1 _Z16reduceNeighboredPiS_i_param_1,
	.param .u32 _Z16reduceNeighboredPiS_i_param_2
)
{
	.reg .pred 	%p<6>;
	.reg .b32 	%r<17>;
	.reg .b64 	%rd<13>;

	ld.param.u64 	%rd4, [_Z16reduceNeighboredPiS_i_param_0];
	ld.param.u64 	%rd3, [_Z16reduceNeighboredPiS_i_param_1];
	ld.param.u32 	%r6, [_Z16reduceNeighboredPiS_i_param_2];
	cvta.to.global.u64 	%rd5, %rd4;
	mov.u32 	%r1, %tid.x;
	mov.u32 	%r2, %ctaid.x;
	mov.u32 	%r3, %ntid.x;
	mul.lo.s32 	%r7, %r2, %r3;
	add.s32 	%r8, %r7, %r1;
	mul.wide.u32 	%rd6, %r7, 4;
	add.s64 	%rd1, %rd5, %rd6;
	setp.ge.s32 	%p1, %r8, %r6;
	@%p1 bra 	$L__BB0_8;
	setp.lt.u32 	%p2, %r3, 2;
	@%p2 bra 	$L__BB0_6;
	mul.wide.u32 	%rd7, %r1, 4;
	add.s64 	%rd2, %rd1, %rd7;
	mov.b32 	%r16, 1;
$L__BB0_3:
	shl.b32 	%r5, %r16, 1;
	add.s32 	%r10, %r5, -1;
	and.b32  	%r11, %r10, %r1;
	setp.ne.s32 	%p3, %r11, 0;
	@%p3 bra 	$L__BB0_5;
	mul.wide.s32 	%rd8, %r16, 4;
	add.s64 	%rd9, %rd2, %rd8;
	ld.global.u32 	%r12, [%rd9];
	ld.global.u32 	%r13, [%rd2];
	add.s32 	%r14, %r13, %r12;
	st.global.u32 	[%rd2], %r14;
$L__BB0_5:
	bar.sync 	0;
	setp.lt.u32 	%p4, %r5, %r3;
	mov.u32 	%r16, %r5;
	@%p4 bra 	$L__BB0_3;
$L__BB0_6:
	setp.ne.s32 	%p5, %r1, 0;
	@%p5 bra 	$L__BB0_8;
	ld.global.u32 	%r15, [%rd1];
	cvta.to.global.u64 	%rd10, %rd3;
	mul.wide.u32 	%rd11, %r2, 4;
	add.s64 	%rd12, %rd10, %rd11;
	st.global.u32 	[%rd12], %r15;
$L__BB0_8:
	ret;

}


// ===== COMPILED SASS (sm_100) =====

	.target	sm_100

	.elftype	@"ET_EXEC"


//--------------------- .note.nv.tkinfo           --------------------------
	.section	.note.nv.tkinfo,"",@"SHT_NOTE"
	.sectionflags	@"SHF_NOTE_NV_TKINFO"
	.tkinfo
        /*0018*/ 	.word	0x00000002
        /*0030*/ 	.string	""
        /*0030*/ 	.string	"ptxas"
        /*0030*/ 	.string	"Cuda compilation tools, release 13.0, V13.0.88"
        /*0030*/ 	.string	"Build cuda_13.0.r13.0/compiler.36424714_0"
        /*0030*/ 	.string	"-arch sm_100 -m 64 "



//--------------------- .note.nv.cuinfo           --------------------------
	.section	.note.nv.cuinfo,"",@"SHT_NOTE"
	.sectionflags	@"SHF_NOTE_NV_CUINFO"
        /*0018*/ 	.short	0x0002
        /*001a*/ 	.short	0x0064
        /*001c*/ 	.short	0x0082
	.zero		2


//--------------------- .nv.info                  --------------------------
	.section	.nv.info,"",@"SHT_CUDA_INFO"
	.align	4


	//----- nvinfo : EIATTR_REGCOUNT
	.align		4
        /*0000*/ 	.byte	0x04, 0x2f
        /*0002*/ 	.short	(.L_1 - .L_0)
	.align		4
.L_0:
        /*0004*/ 	.word	index@(_Z16reduceNeighboredPiS_i)
        /*0008*/ 	.word	0x00000010


	//----- nvinfo : EIATTR_FRAME_SIZE
	.align		4
.L_1:
        /*000c*/ 	.byte	0x04, 0x11
        /*000e*/ 	.short	(.L_3 - .L_2)
	.align		4
.L_2:
        /*0010*/ 	.word	index@(_Z16reduceNeighboredPiS_i)
        /*0014*/ 	.word	0x00000000


	//----- nvinfo : EIATTR_MIN_STACK_SIZE
	.align		4
.L_3:
        /*0018*/ 	.byte	0x04, 0x12
        /*001a*/ 	.short	(.L_5 - .L_4)
	.align		4
.L_4:
        /*001c*/ 	.word	index@(_Z16reduceNeighboredPiS_i)
        /*0020*/ 	.word	0x00000000
.L_5:


//--------------------- .nv.compat                --------------------------
	.section	.nv.compat,"",@"SHT_CUDA_COMPAT_INFO"
	.align	4
        /*0000*/ 	.byte	0x02, 0x09, 0x00, 0x00, 0x02, 0x02, 0x01, 0x00, 0x02, 0x05, 0x05, 0x00, 0x03, 0x07, 0x01, 0x01
        /*0010*/ 	.byte	0x02, 0x03, 0x00, 0x00, 0x02, 0x06, 0x01, 0x00, 0x04, 0x0b, 0x08, 0x00, 0x09, 0x00, 0x00, 0x00
        /*0020*/ 	.byte	0x00, 0x00, 0x00, 0x00


//--------------------- .nv.info._Z16reduceNeighboredPiS_i --------------------------
	.section	.nv.info._Z16reduceNeighboredPiS_i,"",@"SHT_CUDA_INFO"
	.sectionflags	@""
	.align	4


	//----- nvinfo : EIATTR_CUDA_API_VERSION
	.align		4
        /*0000*/ 	.byte	0x04, 0x37
        /*0002*/ 	.short	(.L_7 - .L_6)
.L_6:
        /*0004*/ 	.word	0x00000082


	//----- nvinfo : EIATTR_KPARAM_INFO
	.align		4
.L_7:
        /*0008*/ 	.byte	0x04, 0x17
        /*000a*/ 	.short	(.L_9 - .L_8)
.L_8:
        /*000c*/ 	.word	0x00000000
        /*0010*/ 	.short	0x0002
        /*0012*/ 	.short	0x0010
        /*0014*/ 	.byte	0x00, 0xf0, 0x11, 0x00


	//----- nvinfo : EIATTR_KPARAM_INFO
	.align		4
.L_9:
        /*0018*/ 	.byte	0x04, 0x17
        /*001a*/ 	.short	(.L_11 - .L_10)
.L_10:
        /*001c*/ 	.word	0x00000000
        /*0020*/ 	.short	0x0001
        /*0022*/ 	.short	0x0008
        /*0024*/ 	.byte	0x00, 0xf5, 0x21, 0x00


	//----- nvinfo : EIATTR_KPARAM_INFO
	.align		4
.L_11:
        /*0028*/ 	.byte	0x04, 0x17
        /*002a*/ 	.short	(.L_13 - .L_12)
.L_12:
        /*002c*/ 	.word	0x00000000
        /*0030*/ 	.short	0x0000
        /*0032*/ 	.short	0x0000
        /*0034*/ 	.byte	0x00, 0xf5, 0x21, 0x00


	//----- nvinfo : EIATTR_SPARSE_MMA_MASK
	.align		4
.L_13:
        /*0038*/ 	.byte	0x03, 0x50
        /*003a*/ 	.short	0x0000


	//----- nvinfo : EIATTR_MAXREG_COUNT
	.align		4
        /*003c*/ 	.byte	0x03, 0x1b
        /*003e*/ 	.short	0x00ff


	//----- nvinfo : EIATTR_NUM_BARRIERS
	.align		4
        /*0040*/ 	.byte	0x02, 0x4c
        /*0042*/ 	.byte	0x01
	.zero		1


	//----- nvinfo : EIATTR_MERCURY_ISA_VERSION
	.align		4
        /*0044*/ 	.byte	0x03, 0x5f
        /*0046*/ 	.short	0x0101


	//----- nvinfo : EIATTR_VRC_CTA_INIT_COUNT
	.align		4
        /*0048*/ 	.byte	0x02, 0x4a
	.zero		1
	.zero		1


	//----- nvinfo : EIATTR_EXIT_INSTR_OFFSETS
	.align		4
        /*004c*/ 	.byte	0x04, 0x1c
        /*004e*/ 	.short	(.L_15 - .L_14)


	//   ....[0]....
.L_14:
        /*0050*/ 	.word	0x00000090


	//   ....[1]....
        /*0054*/ 	.word	0x00000200


	//   ....[2]....
        /*0058*/ 	.word	0x00000250


	//----- nvinfo : EIATTR_CRS_STACK_SIZE
	.align		4
.L_15:
        /*005c*/ 	.byte	0x04, 0x1e
        /*005e*/ 	.short	(.L_17 - .L_16)
.L_16:
        /*0060*/ 	.word	0x00000000


	//----- nvinfo : EIATTR_CBANK_PARAM_SIZE
	.align		4
.L_17:
        /*0064*/ 	.byte	0x03, 0x19
        /*0066*/ 	.short	0x0014


	//----- nvinfo : EIATTR_PARAM_CBANK
	.align		4
        /*0068*/ 	.byte	0x04, 0x0a
        /*006a*/ 	.short	(.L_19 - .L_18)
	.align		4
.L_18:
        /*006c*/ 	.word	index@(.nv.constant0._Z16reduceNeighboredPiS_i)
        /*0070*/ 	.short	0x0380
        /*0072*/ 	.short	0x0014


	//----- nvinfo : EIATTR_SW_WAR
	.align		4
.L_19:
        /*0074*/ 	.byte	0x04, 0x36
        /*0076*/ 	.short	(.L_21 - .L_20)
.L_20:
        /*0078*/ 	.word	0x00000008
.L_21:


//--------------------- .nv.callgraph             --------------------------
	.section	.nv.callgraph,"",@"SHT_CUDA_CALLGRAPH"
	.align	4
	.sectionentsize	8
	.align		4
        /*0000*/ 	.word	0x00000000
	.align		4
        /*0004*/ 	.word	0xffffffff
	.align		4
        /*0008*/ 	.word	0x00000000
	.align		4
        /*000c*/ 	.word	0xfffffffe
	.align		4
        /*0010*/ 	.word	0x00000000
	.align		4
        /*0014*/ 	.word	0xfffffffd
	.align		4
        /*0018*/ 	.word	0x00000000
	.align		4
        /*001c*/ 	.word	0xfffffffc


//--------------------- .text._Z16reduceNeighboredPiS_i --------------------------
	.section	.text._Z16reduceNeighboredPiS_i,"ax",@progbits
	.align	128
        .global         _Z16reduceNeighboredPiS_i
        .type           _Z16reduceNeighboredPiS_i,@function
        .size           _Z16reduceNeighboredPiS_i,(.L_x_5 - _Z16reduceNeighboredPiS_i)
        .other          _Z16reduceNeighboredPiS_i,@"STO_CUDA_ENTRY STV_DEFAULT"
_Z16reduceNeighboredPiS_i:
.text._Z16reduceNeighboredPiS_i:
[----:B------:R-:W-:Y:S01]  /*0000*/  LDC R1, c[0x0][0x37c] ;  /* 0x0000df00ff017b82 */ /* 0x000fe20000000800 */
[----:B------:R-:W0:Y:S01]  /*0010*/  S2R R13, SR_CTAID.X ;  /* 0x00000000000d7919 */ /* 0x000e220000002500 */
[----:B------:R-:W0:Y:S06]  /*0020*/  LDCU UR4, c[0x0][0x360] ;  /* 0x00006c00ff0477ac */ /* 0x000e2c0008000800 */
[----:B------:R-:W1:Y:S01]  /*0030*/  LDC.64 R2, c[0x0][0x380] ;  /* 0x0000e000ff027b82 */ /* 0x000e620000000a00 */
[----:B------:R-:W2:Y:S01]  /*0040*/  S2R R11, SR_TID.X ;  /* 0x00000000000b7919 */ /* 0x000ea20000002100 */
[----:B------:R-:W3:Y:S01]  /*0050*/  LDCU UR5, c[0x0][0x390] ;  /* 0x00007200ff0577ac */ /* 0x000ee20008000800 */
[----:B0-----:R-:W-:-:S05]  /*0060*/  IMAD R5, R13, UR4, RZ ;  /* 0x000000040d057c24 */ /* 0x001fca000f8e02ff */
[----:B--2---:R-:W-:-:S04]  /*0070*/  IADD3 R0, PT, PT, R5, R11, RZ ;  /* 0x0000000b05007210 */ /* 0x004fc80007ffe0ff */
[----:B---3--:R-:W-:-:S13]  /*0080*/  ISETP.GE.AND P0, PT, R0, UR5, PT ;  /* 0x0000000500007c0c */ /* 0x008fda000bf06270 */
[----:B-1----:R-:W-:Y:S05]  /*0090*/  @P0 EXIT ;  /* 0x000000000000094d */ /* 0x002fea0003800000 */
[----:B------:R-:W-:Y:S01]  /*00a0*/  UISETP.GE.U32.AND UP0, UPT, UR4, 0x2, UPT ;  /* 0x000000020400788c */ /* 0x000fe2000bf06070 */
[----:B------:R-:W-:Y:S01]  /*00b0*/  IMAD.WIDE.U32 R2, R5, 0x4, R2 ;  /* 0x0000000405027825 */ /* 0x000fe200078e0002 */
[----:B------:R-:W0:Y:S07]  /*00c0*/  LDCU.64 UR6, c[0x0][0x358] ;  /* 0x00006b00ff0677ac */ /* 0x000e2e0008000a00 */
[----:B------:R-:W-:Y:S05]  /*00d0*/  BRA.U !UP0, `(.L_x_0) ;  /* 0x0000000108447547 */ /* 0x000fea000b800000 */
[----:B------:R-:W-:Y:S02]  /*00e0*/  HFMA2 R7, -RZ, RZ, 0, 5.9604644775390625e-08 ;  /* 0x00000001ff077431 */ /* 0x000fe400000001ff */
[----:B------:R-:W-:-:S07]  /*00f0*/  IMAD.WIDE.U32 R4, R11, 0x4, R2 ;  /* 0x000000040b047825 */ /* 0x000fce00078e0002 */
.L_x_3:
[----:B------:R-:W-:Y:S01]  /*0100*/  SHF.L.U32 R8, R7, 0x1, RZ ;  /* 0x0000000107087819 */ /* 0x000fe200000006ff */
[----:B------:R-:W-:Y:S04]  /*0110*/  BSSY.RECONVERGENT B0, `(.L_x_1) ;  /* 0x0000009000007945 */ /* 0x000fe80003800200 */
[----:B------:R-:W-:-:S05]  /*0120*/  VIADD R0, R8, 0xffffffff ;  /* 0xffffffff08007836 */ /* 0x000fca0000000000 */
[----:B------:R-:W-:-:S13]  /*0130*/  LOP3.LUT P0, RZ, R0, R11, RZ, 0xc0, !PT ;  /* 0x0000000b00ff7212 */ /* 0x000fda000780c0ff */
[----:B-1----:R-:W-:Y:S05]  /*0140*/  @P0 BRA `(.L_x_2) ;  /* 0x0000000000140947 */ /* 0x002fea0003800000 */
[----:B------:R-:W-:Y:S01]  /*0150*/  IMAD.WIDE R6, R7, 0x4, R4 ;  /* 0x0000000407067825 */ /* 0x000fe200078e0204 */
[----:B0-----:R-:W2:Y:S05]  /*0160*/  LDG.E R9, desc[UR6][R4.64] ;  /* 0x0000000604097981 */ /* 0x001eaa000c1e1900 */
[----:B------:R-:W2:Y:S02]  /*0170*/  LDG.E R6, desc[UR6][R6.64] ;  /* 0x0000000606067981 */ /* 0x000ea4000c1e1900 */
[----:B--2---:R-:W-:-:S05]  /*0180*/  IADD3 R9, PT, PT, R6, R9, RZ ;  /* 0x0000000906097210 */ /* 0x004fca0007ffe0ff */
[----:B------:R1:W-:Y:S02]  /*0190*/  STG.E desc[UR6][R4.64], R9 ;  /* 0x0000000904007986 */ /* 0x0003e4000c101906 */
.L_x_2:
[----:B0-----:R-:W-:Y:S05]  /*01a0*/  BSYNC.RECONVERGENT B0 ;  /* 0x0000000000007941 */ /* 0x001fea0003800200 */
.L_x_1:
[----:B------:R-:W-:Y:S01]  /*01b0*/  BAR.SYNC.DEFER_BLOCKING 0x0 ;  /* 0x0000000000007b1d */ /* 0x000fe20000010000 */
[----:B------:R-:W-:Y:S01]  /*01c0*/  ISETP.GE.U32.AND P0, PT, R8, UR4, PT ;  /* 0x0000000408007c0c */ /* 0x000fe2000bf06070 */
[----:B------:R-:W-:-:S12]  /*01d0*/  IMAD.MOV.U32 R7, RZ, RZ, R8 ;  /* 0x000000ffff077224 */ /* 0x000fd800078e0008 */
[----:B------:R-:W-:Y:S05]  /*01e0*/  @!P0 BRA `(.L_x_3) ;  /* 0xfffffffc00c48947 */ /* 0x000fea000383ffff */
.L_x_0:
[----:B------:R-:W-:-:S13]  /*01f0*/  ISETP.NE.AND P0, PT, R11, RZ, PT ;  /* 0x000000ff0b00720c */ /* 0x000fda0003f05270 */
[----:B0-----:R-:W-:Y:S05]  /*0200*/  @P0 EXIT ;  /* 0x000000000000094d */ /* 0x001fea0003800000 */
[----:B------:R-:W2:Y:S01]  /*0210*/  LDG.E R3, desc[UR6][R2.64] ;  /* 0x0000000602037981 */ /* 0x000ea2000c1e1900 */
[----:B-1----:R-:W0:Y:S02]  /*0220*/  LDC.64 R4, c[0x0][0x388] ;  /* 0x0000e200ff047b82 */ /* 0x002e240000000a00 */
[----:B0-----:R-:W-:-:S05]  /*0230*/  IMAD.WIDE.U32 R4, R13, 0x4, R4 ;  /* 0x000000040d047825 */ /* 0x001fca00078e0004 */
[----:B--2---:R-:W-:Y:S01]  /*0240*/  STG.E desc[UR6][R4.64], R3 ;  /* 0x0000000304007986 */ /* 0x004fe2000c101906 */
[----:B------:R-:W-:Y:S05]  /*0250*/  EXIT ;  /* 0x000000000000794d */ /* 0x000fea0003800000 */
.L_x_4:
[----:B------:R-:W-:-:S00]  /*0260*/  BRA `(.L_x_4) ;  /* 0xfffffffc00fc7947 */ /* 0x000fc0000383ffff */
[----:B------:R-:W-:-:S00]  /*0270*/  NOP ;  /* 0x0000000000007918 */ /* 0x000fc00000000000 */
        /* <DEDUP_REMOVED lines=8> */
.L_x_5:


//--------------------- .nv.shared.reserved.0     --------------------------
	.section	.nv.shared.reserved.0,"aw",@nobits
	.weak		__nv_reservedSMEM_offset_0_alias
	.size		__nv_reservedSMEM_offset_0_alias, 0, 64
	.other		__nv_reservedSMEM_offset_0_alias,@"STO_CUDA_RESERVED_SHARED STV_DEFAULT"
__nv_reservedSMEM_offset_0_alias:
	.zero		0
	.zero		64


//--------------------- .nv.constant0._Z16reduceNeighboredPiS_i --------------------------
	.section	.nv.constant0._Z16reduceNeighboredPiS_i,"a",@progbits
	.sectionflags	@""
	.align	4
.nv.constant0._Z16reduceNeighboredPiS_i:
	.zero		916


//--------------------- SYMBOLS --------------------------

	.type		.nv.reservedSmem.offset0,@object
	.size		.nv.reservedSmem.offset0,0x4
